//
// Generated by NVIDIA NVVM Compiler
//
// Compiler Build ID: CL-36424714
// Cuda compilation tools, release 13.0, V13.0.88
// Based on NVVM 20.0.0
//

.version 9.0
.target sm_100
.address_size 64

	// .globl	prepare_gaussian_dropout_d

.visible .entry prepare_gaussian_dropout_d(
	.param .u64 .ptr .align 1 prepare_gaussian_dropout_d_param_0,
	.param .u64 .ptr .align 1 prepare_gaussian_dropout_d_param_1,
	.param .u32 prepare_gaussian_dropout_d_param_2
)
{
	.reg .pred 	%p<2>;
	.reg .b32 	%r<6>;
	.reg .b32 	%f<2>;
	.reg .b64 	%rd<9>;
	.reg .b64 	%fd<2>;

	ld.param.u64 	%rd1, [prepare_gaussian_dropout_d_param_0];
	ld.param.u64 	%rd2, [prepare_gaussian_dropout_d_param_1];
	ld.param.u32 	%r2, [prepare_gaussian_dropout_d_param_2];
	mov.u32 	%r3, %ntid.x;
	mov.u32 	%r4, %ctaid.x;
	mov.u32 	%r5, %tid.x;
	mad.lo.s32 	%r1, %r3, %r4, %r5;
	setp.ge.s32 	%p1, %r1, %r2;
	@%p1 bra 	$L__BB0_2;
	cvta.to.global.u64 	%rd3, %rd2;
	cvta.to.global.u64 	%rd4, %rd1;
	mul.wide.s32 	%rd5, %r1, 4;
	add.s64 	%rd6, %rd3, %rd5;
	ld.global.f32 	%f1, [%rd6];
	cvt.f64.f32 	%fd1, %f1;
	mul.wide.s32 	%rd7, %r1, 8;
	add.s64 	%rd8, %rd4, %rd7;
	st.global.f64 	[%rd8], %fd1;
$L__BB0_2:
	ret;

}
	// .globl	prepare_gaussian_dropout_f
.visible .entry prepare_gaussian_dropout_f(
	.param .u64 .ptr .align 1 prepare_gaussian_dropout_f_param_0,
	.param .u64 .ptr .align 1 prepare_gaussian_dropout_f_param_1,
	.param .u32 prepare_gaussian_dropout_f_param_2
)
{
	.reg .pred 	%p<2>;
	.reg .b32 	%r<6>;
	.reg .b32 	%f<2>;
	.reg .b64 	%rd<8>;

	ld.param.u64 	%rd1, [prepare_gaussian_dropout_f_param_0];
	ld.param.u64 	%rd2, [prepare_gaussian_dropout_f_param_1];
	ld.param.u32 	%r2, [prepare_gaussian_dropout_f_param_2];
	mov.u32 	%r3, %ntid.x;
	mov.u32 	%r4, %ctaid.x;
	mov.u32 	%r5, %tid.x;
	mad.lo.s32 	%r1, %r3, %r4, %r5;
	setp.ge.s32 	%p1, %r1, %r2;
	@%p1 bra 	$L__BB1_2;
	cvta.to.global.u64 	%rd3, %rd2;
	cvta.to.global.u64 	%rd4, %rd1;
	mul.wide.s32 	%rd5, %r1, 4;
	add.s64 	%rd6, %rd3, %rd5;
	ld.global.f32 	%f1, [%rd6];
	add.s64 	%rd7, %rd4, %rd5;
	st.global.f32 	[%rd7], %f1;
$L__BB1_2:
	ret;

}


// ===== COMPILED SASS (sm_100) =====

	.target	sm_100

	.elftype	@"ET_EXEC"


//--------------------- .note.nv.tkinfo           --------------------------
	.section	.note.nv.tkinfo,"",@"SHT_NOTE"
	.sectionflags	@"SHF_NOTE_NV_TKINFO"
	.tkinfo
        /*0018*/ 	.word	0x00000002
        /*0030*/ 	.string	""
        /*0030*/ 	.string	"ptxas"
        /*0030*/ 	.string	"Cuda compilation tools, release 13.0, V13.0.88"
        /*0030*/ 	.string	"Build cuda_13.0.r13.0/compiler.36424714_0"
        /*0030*/ 	.string	"-arch sm_100 -m 64 "



//--------------------- .note.nv.cuinfo           --------------------------
	.section	.note.nv.cuinfo,"",@"SHT_NOTE"
	.sectionflags	@"SHF_NOTE_NV_CUINFO"
        /*0018*/ 	.short	0x0002
        /*001a*/ 	.short	0x0064
        /*001c*/ 	.short	0x0082
	.zero		2


//--------------------- .nv.info                  --------------------------
	.section	.nv.info,"",@"SHT_CUDA_INFO"
	.align	4


	//----- nvinfo : EIATTR_REGCOUNT
	.align		4
        /*0000*/ 	.byte	0x04, 0x2f
        /*0002*/ 	.short	(.L_1 - .L_0)
	.align		4
.L_0:
        /*0004*/ 	.word	index@(prepare_gaussian_dropout_d)
        /*0008*/ 	.word	0x0000000c


	//----- nvinfo : EIATTR_FRAME_SIZE
	.align		4
.L_1:
        /*000c*/ 	.byte	0x04, 0x11
        /*000e*/ 	.short	(.L_3 - .L_2)
	.align		4
.L_2:
        /*0010*/ 	.word	index@(prepare_gaussian_dropout_d)
        /*0014*/ 	.word	0x00000000


	//----- nvinfo : EIATTR_REGCOUNT
	.align		4
.L_3:
        /*0018*/ 	.byte	0x04, 0x2f
        /*001a*/ 	.short	(.L_5 - .L_4)
	.align		4
.L_4:
        /*001c*/ 	.word	index@(prepare_gaussian_dropout_f)
        /*0020*/ 	.word	0x0000000a


	//----- nvinfo : EIATTR_FRAME_SIZE
	.align		4
.L_5:
        /*0024*/ 	.byte	0x04, 0x11
        /*0026*/ 	.short	(.L_7 - .L_6)
	.align		4
.L_6:
        /*0028*/ 	.word	index@(prepare_gaussian_dropout_f)
        /*002c*/ 	.word	0x00000000


	//----- nvinfo : EIATTR_MIN_STACK_SIZE
	.align		4
.L_7:
        /*0030*/ 	.byte	0x04, 0x12
        /*0032*/ 	.short	(.L_9 - .L_8)
	.align		4
.L_8:
        /*0034*/ 	.word	index@(prepare_gaussian_dropout_f)
        /*0038*/ 	.word	0x00000000


	//----- nvinfo : EIATTR_MIN_STACK_SIZE
	.align		4
.L_9:
        /*003c*/ 	.byte	0x04, 0x12
        /*003e*/ 	.short	(.L_11 - .L_10)
	.align		4
.L_10:
        /*0040*/ 	.word	index@(prepare_gaussian_dropout_d)
        /*0044*/ 	.word	0x00000000
.L_11:


//--------------------- .nv.compat                --------------------------
	.section	.nv.compat,"",@"SHT_CUDA_COMPAT_INFO"
	.align	4
        /*0000*/ 	.byte	0x02, 0x09, 0x00, 0x00, 0x02, 0x02, 0x01, 0x00, 0x02, 0x05, 0x05, 0x00, 0x03, 0x07, 0x01, 0x01
        /*0010*/ 	.byte	0x02, 0x03, 0x00, 0x00, 0x02, 0x06, 0x01, 0x00, 0x04, 0x0b, 0x08, 0x00, 0x09, 0x00, 0x00, 0x00
        /*0020*/ 	.byte	0x00, 0x00, 0x00, 0x00


//--------------------- .nv.info.prepare_gaussian_dropout_f --------------------------
	.section	.nv.info.prepare_gaussian_dropout_f,"",@"SHT_CUDA_INFO"
	.sectionflags	@""
	.align	4


	//----- nvinfo : EIATTR_CUDA_API_VERSION
	.align		4
        /*0000*/ 	.byte	0x04, 0x37
        /*0002*/ 	.short	(.L_13 - .L_12)
.L_12:
        /*0004*/ 	.word	0x00000082


	//----- nvinfo : EIATTR_KPARAM_INFO
	.align		4
.L_13:
        /*0008*/ 	.byte	0x04, 0x17
        /*000a*/ 	.short	(.L_15 - .L_14)
.L_14:
        /*000c*/ 	.word	0x00000000
        /*0010*/ 	.short	0x0002
        /*0012*/ 	.short	0x0010
        /*0014*/ 	.byte	0x00, 0xf0, 0x11, 0x00


	//----- nvinfo : EIATTR_KPARAM_INFO
	.align		4
.L_15:
        /*0018*/ 	.byte	0x04, 0x17
        /*001a*/ 	.short	(.L_17 - .L_16)
.L_16:
        /*001c*/ 	.word	0x00000000
        /*0020*/ 	.short	0x0001
        /*0022*/ 	.short	0x0008
        /*0024*/ 	.byte	0x00, 0xf5, 0x21, 0x00


	//----- nvinfo : EIATTR_KPARAM_INFO
	.align		4
.L_17:
        /*0028*/ 	.byte	0x04, 0x17
        /*002a*/ 	.short	(.L_19 - .L_18)
.L_18:
        /*002c*/ 	.word	0x00000000
        /*0030*/ 	.short	0x0000
        /*0032*/ 	.short	0x0000
        /*0034*/ 	.byte	0x00, 0xf5, 0x21, 0x00


	//----- nvinfo : EIATTR_SPARSE_MMA_MASK
	.align		4
.L_19:
        /*0038*/ 	.byte	0x03, 0x50
        /*003a*/ 	.short	0x0000


	//----- nvinfo : EIATTR_MAXREG_COUNT
	.align		4
        /*003c*/ 	.byte	0x03, 0x1b
        /*003e*/ 	.short	0x00ff


	//----- nvinfo : EIATTR_MERCURY_ISA_VERSION
	.align		4
        /*0040*/ 	.byte	0x03, 0x5f
        /*0042*/ 	.short	0x0101


	//----- nvinfo : EIATTR_VRC_CTA_INIT_COUNT
	.align		4
        /*0044*/ 	.byte	0x02, 0x4a
	.zero		1
	.zero		1


	//----- nvinfo : EIATTR_EXIT_INSTR_OFFSETS
	.align		4
        /*0048*/ 	.byte	0x04, 0x1c
        /*004a*/ 	.short	(.L_21 - .L_20)


	//   ....[0]....
.L_20:
        /*004c*/ 	.word	0x00000070


	//   ....[1]....
        /*0050*/ 	.word	0x000000f0


	//----- nvinfo : EIATTR_CBANK_PARAM_SIZE
	.align		4
.L_21:
        /*0054*/ 	.byte	0x03, 0x19
        /*0056*/ 	.short	0x0014


	//----- nvinfo : EIATTR_PARAM_CBANK
	.align		4
        /*0058*/ 	.byte	0x04, 0x0a
        /*005a*/ 	.short	(.L_23 - .L_22)
	.align		4
.L_22:
        /*005c*/ 	.word	index@(.nv.constant0.prepare_gaussian_dropout_f)
        /*0060*/ 	.short	0x0380
        /*0062*/ 	.short	0x0014


	//----- nvinfo : EIATTR_SW_WAR
	.align		4
.L_23:
        /*0064*/ 	.byte	0x04, 0x36
        /*0066*/ 	.short	(.L_25 - .L_24)
.L_24:
        /*0068*/ 	.word	0x00000008
.L_25:


//--------------------- .nv.info.prepare_gaussian_dropout_d --------------------------
	.section	.nv.info.prepare_gaussian_dropout_d,"",@"SHT_CUDA_INFO"
	.sectionflags	@""
	.align	4


	//----- nvinfo : EIATTR_CUDA_API_VERSION
	.align		4
        /*0000*/ 	.byte	0x04, 0x37
        /*0002*/ 	.short	(.L_27 - .L_26)
.L_26:
        /*0004*/ 	.word	0x00000082


	//----- nvinfo : EIATTR_KPARAM_INFO
	.align		4
.L_27:
        /*0008*/ 	.byte	0x04, 0x17
        /*000a*/ 	.short	(.L_29 - .L_28)
.L_28:
        /*000c*/ 	.word	0x00000000
        /*0010*/ 	.short	0x0002
        /*0012*/ 	.short	0x0010
        /*0014*/ 	.byte	0x00, 0xf0, 0x11, 0x00


	//----- nvinfo : EIATTR_KPARAM_INFO
	.align		4
.L_29:
        /*0018*/ 	.byte	0x04, 0x17
        /*001a*/ 	.short	(.L_31 - .L_30)
.L_30:
        /*001c*/ 	.word	0x00000000
        /*0020*/ 	.short	0x0001
        /*0022*/ 	.short	0x0008
        /*0024*/ 	.byte	0x00, 0xf5, 0x21, 0x00


	//----- nvinfo : EIATTR_KPARAM_INFO
	.align		4
.L_31:
        /*0028*/ 	.byte	0x04, 0x17
        /*002a*/ 	.short	(.L_33 - .L_32)
.L_32:
        /*002c*/ 	.word	0x00000000
        /*0030*/ 	.short	0x0000
        /*0032*/ 	.short	0x0000
        /*0034*/ 	.byte	0x00, 0xf5, 0x21, 0x00


	//----- nvinfo : EIATTR_SPARSE_MMA_MASK
	.align		4
.L_33:
        /*0038*/ 	.byte	0x03, 0x50
        /*003a*/ 	.short	0x0000


	//----- nvinfo : EIATTR_MAXREG_COUNT
	.align		4
        /*003c*/ 	.byte	0x03, 0x1b
        /*003e*/ 	.short	0x00ff


	//----- nvinfo : EIATTR_MERCURY_ISA_VERSION
	.align		4
        /*0040*/ 	.byte	0x03, 0x5f
        /*0042*/ 	.short	0x0101


	//----- nvinfo : EIATTR_VRC_CTA_INIT_COUNT
	.align		4
        /*0044*/ 	.byte	0x02, 0x4a
	.zero		1
	.zero		1


	//----- nvinfo : EIATTR_EXIT_INSTR_OFFSETS
	.align		4
        /*0048*/ 	.byte	0x04, 0x1c
        /*004a*/ 	.short	(.L_35 - .L_34)


	//   ....[0]....
.L_34:
        /*004c*/ 	.word	0x00000070


	//   ....[1]....
        /*0050*/ 	.word	0x00000100


	//----- nvinfo : EIATTR_CBANK_PARAM_SIZE
	.align		4
.L_35:
        /*0054*/ 	.byte	0x03, 0x19
        /*0056*/ 	.short	0x0014


	//----- nvinfo : EIATTR_PARAM_CBANK
	.align		4
        /*0058*/ 	.byte	0x04, 0x0a
        /*005a*/ 	.short	(.L_37 - .L_36)
	.align		4
.L_36:
        /*005c*/ 	.word	index@(.nv.constant0.prepare_gaussian_dropout_d)
        /*0060*/ 	.short	0x0380
        /*0062*/ 	.short	0x0014


	//----- nvinfo : EIATTR_SW_WAR
	.align		4
.L_37:
        /*0064*/ 	.byte	0x04, 0x36
        /*0066*/ 	.short	(.L_39 - .L_38)
.L_38:
        /*0068*/ 	.word	0x00000008
.L_39:


//--------------------- .nv.callgraph             --------------------------
	.section	.nv.callgraph,"",@"SHT_CUDA_CALLGRAPH"
	.align	4
	.sectionentsize	8
	.align		4
        /*0000*/ 	.word	0x00000000
	.align		4
        /*0004*/ 	.word	0xffffffff
	.align		4
        /*0008*/ 	.word	0x00000000
	.align		4
        /*000c*/ 	.word	0xfffffffe
	.align		4
        /*0010*/ 	.word	0x00000000
	.align		4
        /*0014*/ 	.word	0xfffffffd
	.align		4
        /*0018*/ 	.word	0x00000000
	.align		4
        /*001c*/ 	.word	0xfffffffc


//--------------------- .text.prepare_gaussian_dropout_f --------------------------
	.section	.text.prepare_gaussian_dropout_f,"ax",@progbits
	.align	128
        .global         prepare_gaussian_dropout_f
        .type           prepare_gaussian_dropout_f,@function
        .size           prepare_gaussian_dropout_f,(.L_x_2 - prepare_gaussian_dropout_f)
        .other          prepare_gaussian_dropout_f,@"STO_CUDA_ENTRY STV_DEFAULT"
prepare_gaussian_dropout_f:
.text.prepare_gaussian_dropout_f:
[----:B------:R-:W-:Y:S01]  /*0000*/  LDC R1, c[0x0][0x37c] ;  /* 0x0000df00ff017b82 */ /* 0x000fe20000000800 */
[----:B------:R-:W0:Y:S01]  /*0010*/  S2R R7, SR_CTAID.X ;  /* 0x0000000000077919 */ /* 0x000e220000002500 */
[----:B------:R-:W0:Y:S01]  /*0020*/  LDCU UR4, c[0x0][0x360] ;  /* 0x00006c00ff0477ac */ /* 0x000e220008000800 */
[----:B------:R-:W0:Y:S01]  /*0030*/  S2R R0, SR_TID.X ;  /* 0x0000000000007919 */ /* 0x000e220000002100 */
[----:B------:R-:W1:Y:S01]  /*0040*/  LDCU UR5, c[0x0][0x390] ;  /* 0x00007200ff0577ac */ /* 0x000e620008000800 */
[----:B0-----:R-:W-:-:S05]  /*0050*/  IMAD R7, R7, UR4, R0 ;  /* 0x0000000407077c24 */ /* 0x001fca000f8e0200 */
[----:B-1----:R-:W-:-:S13]  /*0060*/  ISETP.GE.AND P0, PT, R7, UR5, PT ;  /* 0x0000000507007c0c */ /* 0x002fda000bf06270 */
[----:B------:R-:W-:Y:S05]  /*0070*/  @P0 EXIT ;  /* 0x000000000000094d */ /* 0x000fea0003800000 */
[----:B------:R-:W0:Y:S01]  /*0080*/  LDC.64 R2, c[0x0][0x388] ;  /* 0x0000e200ff027b82 */ /* 0x000e220000000a00 */
[----:B------:R-:W1:Y:S07]  /*0090*/  LDCU.64 UR4, c[0x0][0x358] ;  /* 0x00006b00ff0477ac */ /* 0x000e6e0008000a00 */
[----:B------:R-:W2:Y:S01]  /*00a0*/  LDC.64 R4, c[0x0][0x380] ;  /* 0x0000e000ff047b82 */ /* 0x000ea20000000a00 */
[----:B0-----:R-:W-:-:S06]  /*00b0*/  IMAD.WIDE R2, R7, 0x4, R2 ;  /* 0x0000000407027825 */ /* 0x001fcc00078e0202 */
[----:B-1----:R-:W3:Y:S01]  /*00c0*/  LDG.E R3, desc[UR4][R2.64] ;  /* 0x0000000402037981 */ /* 0x002ee2000c1e1900 */
[----:B--2---:R-:W-:-:S05]  /*00d0*/  IMAD.WIDE R4, R7, 0x4, R4 ;  /* 0x0000000407047825 */ /* 0x004fca00078e0204 */
[----:B---3--:R-:W-:Y:S01]  /*00e0*/  STG.E desc[UR4][R4.64], R3 ;  /* 0x0000000304007986 */ /* 0x008fe2000c101904 */
[----:B------:R-:W-:Y:S05]  /*00f0*/  EXIT ;  /* 0x000000000000794d */ /* 0x000fea0003800000 */
.L_x_0:
[----:B------:R-:W-:-:S00]  /*0100*/  BRA `(.L_x_0) ;  /* 0xfffffffc00fc7947 */ /* 0x000fc0000383ffff */
[----:B------:R-:W-:-:S00]  /*0110*/  NOP ;  /* 0x0000000000007918 */ /* 0x000fc00000000000 */
        /* <DEDUP_REMOVED lines=14> */
.L_x_2:


//--------------------- .text.prepare_gaussian_dropout_d --------------------------
	.section	.text.prepare_gaussian_dropout_d,"ax",@progbits
	.align	128
        .global         prepare_gaussian_dropout_d
        .type           prepare_gaussian_dropout_d,@function
        .size           prepare_gaussian_dropout_d,(.L_x_3 - prepare_gaussian_dropout_d)
        .other          prepare_gaussian_dropout_d,@"STO_CUDA_ENTRY STV_DEFAULT"
prepare_gaussian_dropout_d:
.text.prepare_gaussian_dropout_d:
        /* <DEDUP_REMOVED lines=13> */
[----:B--2---:R-:W-:Y:S01]  /*00d0*/  IMAD.WIDE R6, R9, 0x8, R6 ;  /* 0x0000000809067825 */ /* 0x004fe200078e0206 */
[----:B---3--:R-:W0:Y:S04]  /*00e0*/  F2F.F64.F32 R4, R2 ;  /* 0x0000000200047310 */ /* 0x008e280000201800 */
[----:B0-----:R-:W-:Y:S01]  /*00f0*/  STG.E.64 desc[UR4][R6.64], R4 ;  /* 0x0000000406007986 */ /* 0x001fe2000c101b04 */
[----:B------:R-:W-:Y:S05]  /*0100*/  EXIT ;  /* 0x000000000000794d */ /* 0x000fea0003800000 */
.L_x_1:
        /* <DEDUP_REMOVED lines=15> */
.L_x_3:


//--------------------- .nv.shared.reserved.0     --------------------------
	.section	.nv.shared.reserved.0,"aw",@nobits
	.weak		__nv_reservedSMEM_offset_0_alias
	.size		__nv_reservedSMEM_offset_0_alias, 0, 64
	.other		__nv_reservedSMEM_offset_0_alias,@"STO_CUDA_RESERVED_SHARED STV_DEFAULT"
__nv_reservedSMEM_offset_0_alias:
	.zero		0
	.zero		64


//--------------------- .nv.constant0.prepare_gaussian_dropout_f --------------------------
	.section	.nv.constant0.prepare_gaussian_dropout_f,"a",@progbits
	.sectionflags	@""
	.align	4
.nv.constant0.prepare_gaussian_dropout_f:
	.zero		916


//--------------------- .nv.constant0.prepare_gaussian_dropout_d --------------------------
	.section	.nv.constant0.prepare_gaussian_dropout_d,"a",@progbits
	.sectionflags	@""
	.align	4
.nv.constant0.prepare_gaussian_dropout_d:
	.zero		916


//--------------------- SYMBOLS --------------------------

	.type		.nv.reservedSmem.offset0,@object
	.size		.nv.reservedSmem.offset0,0x4
